	.headerflags	@"EF_CUDA_TEXMODE_UNIFIED EF_CUDA_64BIT_ADDRESS EF_CUDA_ACCELERATORS EF_CUDA_SM90 EF_CUDA_VIRTUAL_SM(EF_CUDA_SM90)"
	.elftype	@"ET_EXEC"


//--------------------- .nv.info                  --------------------------
	.section	.nv.info,"",@"SHT_CUDA_INFO"
	.align	4


	//----- nvinfo : EIATTR_REGCOUNT
	.align		4
        /*0000*/ 	.byte	0x04, 0x2f
        /*0002*/ 	.short	(.L_3 - .L_2)
	.align		4
.L_2:
        /*0004*/ 	.word	index@(triton_poi_fused__native_batch_norm_legit_no_training_mul_sigmoid_90)
        /*0008*/ 	.word	0x00000018


	//----- nvinfo : EIATTR_MIN_STACK_SIZE
	.align		4
.L_3:
        /*000c*/ 	.byte	0x04, 0x12
        /*000e*/ 	.short	(.L_5 - .L_4)
	.align		4
.L_4:
        /*0010*/ 	.word	index@(triton_poi_fused__native_batch_norm_legit_no_training_mul_sigmoid_90)
        /*0014*/ 	.word	0x00000000


	//----- nvinfo : EIATTR_FRAME_SIZE
	.align		4
.L_5:
        /*0018*/ 	.byte	0x04, 0x11
        /*001a*/ 	.short	(.L_7 - .L_6)
	.align		4
.L_6:
        /*001c*/ 	.word	index@(triton_poi_fused__native_batch_norm_legit_no_training_mul_sigmoid_90)
        /*0020*/ 	.word	0x00000000


	//----- nvinfo : EIATTR_MIN_STACK_SIZE
	.align		4
.L_7:
        /*0024*/ 	.byte	0x04, 0x12
        /*0026*/ 	.short	(.L_9 - .L_8)
	.align		4
.L_8:
        /*0028*/ 	.word	index@(triton_poi_fused__native_batch_norm_legit_no_training_mul_sigmoid_90)
        /*002c*/ 	.word	0x00000000
.L_9:


//--------------------- .nv.info.triton_poi_fused__native_batch_norm_legit_no_training_mul_sigmoid_90 --------------------------
	.section	.nv.info.triton_poi_fused__native_batch_norm_legit_no_training_mul_sigmoid_90,"",@"SHT_CUDA_INFO"
	.sectionflags	@""
	.align	4


	//----- nvinfo : EIATTR_CUDA_API_VERSION
	.align		4
        /*0000*/ 	.byte	0x04, 0x37
        /*0002*/ 	.short	(.L_11 - .L_10)
.L_10:
        /*0004*/ 	.word	0x0000007c


	//----- nvinfo : EIATTR_KPARAM_INFO
	.align		4
.L_11:
        /*0008*/ 	.byte	0x04, 0x17
        /*000a*/ 	.short	(.L_13 - .L_12)
.L_12:
        /*000c*/ 	.word	0x00000000
        /*0010*/ 	.short	0x0006
        /*0012*/ 	.short	0x0030
        /*0014*/ 	.byte	0x00, 0xf0, 0x11, 0x00


	//----- nvinfo : EIATTR_KPARAM_INFO
	.align		4
.L_13:
        /*0018*/ 	.byte	0x04, 0x17
        /*001a*/ 	.short	(.L_15 - .L_14)
.L_14:
        /*001c*/ 	.word	0x00000000
        /*0020*/ 	.short	0x0005
        /*0022*/ 	.short	0x0028
        /*0024*/ 	.byte	0x00, 0xf4, 0x21, 0x00


	//----- nvinfo : EIATTR_KPARAM_INFO
	.align		4
.L_15:
        /*0028*/ 	.byte	0x04, 0x17
        /*002a*/ 	.short	(.L_17 - .L_16)
.L_16:
        /*002c*/ 	.word	0x00000000
        /*0030*/ 	.short	0x0004
        /*0032*/ 	.short	0x0020
        /*0034*/ 	.byte	0x00, 0xf4, 0x21, 0x00


	//----- nvinfo : EIATTR_KPARAM_INFO
	.align		4
.L_17:
        /*0038*/ 	.byte	0x04, 0x17
        /*003a*/ 	.short	(.L_19 - .L_18)
.L_18:
        /*003c*/ 	.word	0x00000000
        /*0040*/ 	.short	0x0003
        /*0042*/ 	.short	0x0018
        /*0044*/ 	.byte	0x00, 0xf4, 0x21, 0x00


	//----- nvinfo : EIATTR_KPARAM_INFO
	.align		4
.L_19:
        /*0048*/ 	.byte	0x04, 0x17
        /*004a*/ 	.short	(.L_21 - .L_20)
.L_20:
        /*004c*/ 	.word	0x00000000
        /*0050*/ 	.short	0x0002
        /*0052*/ 	.short	0x0010
        /*0054*/ 	.byte	0x00, 0xf4, 0x21, 0x00


	//----- nvinfo : EIATTR_KPARAM_INFO
	.align		4
.L_21:
        /*0058*/ 	.byte	0x04, 0x17
        /*005a*/ 	.short	(.L_23 - .L_22)
.L_22:
        /*005c*/ 	.word	0x00000000
        /*0060*/ 	.short	0x0001
        /*0062*/ 	.short	0x0008
        /*0064*/ 	.byte	0x00, 0xf4, 0x21, 0x00


	//----- nvinfo : EIATTR_KPARAM_INFO
	.align		4
.L_23:
        /*0068*/ 	.byte	0x04, 0x17
        /*006a*/ 	.short	(.L_25 - .L_24)
.L_24:
        /*006c*/ 	.word	0x00000000
        /*0070*/ 	.short	0x0000
        /*0072*/ 	.short	0x0000
        /*0074*/ 	.byte	0x00, 0xf4, 0x21, 0x00


	//----- nvinfo : EIATTR_SPARSE_MMA_MASK
	.align		4
.L_25:
        /*0078*/ 	.byte	0x03, 0x50
        /*007a*/ 	.short	0x0000


	//----- nvinfo : EIATTR_MAXREG_COUNT
	.align		4
        /*007c*/ 	.byte	0x03, 0x1b
        /*007e*/ 	.short	0x00ff


	//----- nvinfo : EIATTR_EXIT_INSTR_OFFSETS
	.align		4
        /*0080*/ 	.byte	0x04, 0x1c
        /*0082*/ 	.short	(.L_27 - .L_26)


	//   ....[0]....
.L_26:
        /*0084*/ 	.word	0x00000580


	//   ....[1]....
        /*0088*/ 	.word	0x000005a0


	//----- nvinfo : EIATTR_REQNTID
	.align		4
.L_27:
        /*008c*/ 	.byte	0x04, 0x10
        /*008e*/ 	.short	(.L_29 - .L_28)
.L_28:
        /*0090*/ 	.word	0x00000080
        /*0094*/ 	.word	0x00000001
        /*0098*/ 	.word	0x00000001


	//----- nvinfo : EIATTR_CBANK_PARAM_SIZE
	.align		4
.L_29:
        /*009c*/ 	.byte	0x03, 0x19
        /*009e*/ 	.short	0x0034


	//----- nvinfo : EIATTR_PARAM_CBANK
	.align		4
        /*00a0*/ 	.byte	0x04, 0x0a
        /*00a2*/ 	.short	(.L_31 - .L_30)
	.align		4
.L_30:
        /*00a4*/ 	.word	index@(.nv.constant0.triton_poi_fused__native_batch_norm_legit_no_training_mul_sigmoid_90)
        /*00a8*/ 	.short	0x0210
        /*00aa*/ 	.short	0x0034


	//----- nvinfo : EIATTR_SW_WAR
	.align		4
.L_31:
        /*00ac*/ 	.byte	0x04, 0x36
        /*00ae*/ 	.short	(.L_33 - .L_32)
.L_32:
        /*00b0*/ 	.word	0x00000008
.L_33:


//--------------------- .nv.callgraph             --------------------------
	.section	.nv.callgraph,"",@"SHT_CUDA_CALLGRAPH"
	.align	4
	.sectionentsize	8
	.align		4
        /*0000*/ 	.word	0x00000000
	.align		4
        /*0004*/ 	.word	0xffffffff
	.align		4
        /*0008*/ 	.word	0x00000000
	.align		4
        /*000c*/ 	.word	0xfffffffe
	.align		4
        /*0010*/ 	.word	0x00000000
	.align		4
        /*0014*/ 	.word	0xfffffffd
	.align		4
        /*0018*/ 	.word	0x00000000
	.align		4
        /*001c*/ 	.word	0xfffffffc


//--------------------- .nv.constant4             --------------------------
	.section	.nv.constant4,"a",@progbits
	.align	8
	.align		8
.nv.constant4:
        /*0000*/ 	.dword	_$_str
	.align		8
        /*0008*/ 	.dword	_$_str_$_2


//--------------------- .text.triton_poi_fused__native_batch_norm_legit_no_training_mul_sigmoid_90 --------------------------
	.section	.text.triton_poi_fused__native_batch_norm_legit_no_training_mul_sigmoid_90,"ax",@progbits
	.align	128
        .global         triton_poi_fused__native_batch_norm_legit_no_training_mul_sigmoid_90
        .type           triton_poi_fused__native_batch_norm_legit_no_training_mul_sigmoid_90,@function
        .size           triton_poi_fused__native_batch_norm_legit_no_training_mul_sigmoid_90,(.L_x_1 - triton_poi_fused__native_batch_norm_legit_no_training_mul_sigmoid_90)
        .other          triton_poi_fused__native_batch_norm_legit_no_training_mul_sigmoid_90,@"STO_CUDA_ENTRY STV_DEFAULT"
triton_poi_fused__native_batch_norm_legit_no_training_mul_sigmoid_90:
.text.triton_poi_fused__native_batch_norm_legit_no_training_mul_sigmoid_90:
[----:B------:R-:W0:Y:S01]  /*0000*/  LDC R1, c[0x0][0x28] ;  /* 0x00000a00ff017b82 */ /* 0x000e220000000800 */
[----:B------:R-:W1:Y:S01]  /*0010*/  S2R R0, SR_TID.X ;  /* 0x0000000000007919 */ /* 0x000e620000002100 */
[----:B------:R-:W-:-:S06]  /*0020*/  HFMA2.MMA R2, -RZ, RZ, 0, 0 ;  /* 0x00000000ff027435 */ /* 0x000fcc00000001ff */
[----:B------:R-:W2:Y:S01]  /*0030*/  LDC.64 R10, c[0x0][0x228] ;  /* 0x00008a00ff0a7b82 */ /* 0x000ea20000000a00 */
[----:B------:R-:W-:Y:S01]  /*0040*/  ULDC.64 UR4, c[0x0][0x208] ;  /* 0x0000820000047ab9 */ /* 0x000fe20000000a00 */
[----:B------:R-:W3:Y:S06]  /*0050*/  S2R R3, SR_CTAID.X ;  /* 0x0000000000037919 */ /* 0x000eec0000002500 */
[----:B------:R-:W4:Y:S08]  /*0060*/  LDC.64 R16, c[0x0][0x220] ;  /* 0x00008800ff107b82 */ /* 0x000f300000000a00 */
[----:B------:R-:W5:Y:S08]  /*0070*/  LDC.64 R14, c[0x0][0x218] ;  /* 0x00008600ff0e7b82 */ /* 0x000f700000000a00 */
[----:B------:R-:W5:Y:S01]  /*0080*/  LDC.64 R18, c[0x0][0x230] ;  /* 0x00008c00ff127b82 */ /* 0x000f620000000a00 */
[----:B-1----:R-:W-:-:S07]  /*0090*/  SHF.L.U32 R0, R0, 0x1, RZ ;  /* 0x0000000100007819 */ /* 0x002fce00000006ff */
[----:B------:R-:W1:Y:S01]  /*00a0*/  LDC.64 R20, c[0x0][0x238] ;  /* 0x00008e00ff147b82 */ /* 0x000e620000000a00 */
[----:B------:R-:W-:-:S04]  /*00b0*/  LOP3.LUT R0, R0, 0xfe, RZ, 0xc0, !PT ;  /* 0x000000fe00007812 */ /* 0x000fc800078ec0ff */
[----:B---3--:R-:W-:-:S04]  /*00c0*/  LEA R3, R3, R0, 0x8 ;  /* 0x0000000003037211 */ /* 0x008fc800078e40ff */
[C---:B------:R-:W-:Y:S01]  /*00d0*/  ISETP.GE.AND P0, PT, R3.reuse, 0x38a0, PT ;  /* 0x000038a00300780c */ /* 0x040fe20003f06270 */
[----:B------:R-:W-:-:S05]  /*00e0*/  IMAD.HI R0, R3, -0x6f5433fd, R2 ;  /* 0x90abcc0303007827 */ /* 0x000fca00078e0202 */
[----:B------:R-:W-:-:S04]  /*00f0*/  SHF.R.U32.HI R5, RZ, 0x1f, R0 ;  /* 0x0000001fff057819 */ /* 0x000fc80000011600 */
[----:B------:R-:W-:-:S05]  /*0100*/  LEA.HI.SX32 R5, R0, R5, 0x17 ;  /* 0x0000000500057211 */ /* 0x000fca00078fbaff */
[----:B------:R-:W-:Y:S01]  /*0110*/  IMAD R13, R5, -0x38a, R3 ;  /* 0xfffffc76050d7824 */ /* 0x000fe200078e0203 */
[----:B------:R-:W-:-:S03]  /*0120*/  CS2R R4, SRZ ;  /* 0x0000000000047805 */ /* 0x000fc6000001ff00 */
[----:B--2---:R-:W-:-:S05]  /*0130*/  IMAD.WIDE R10, R13, 0x4, R10 ;  /* 0x000000040d0a7825 */ /* 0x004fca00078e020a */
[----:B------:R2:W3:Y:S01]  /*0140*/  @!P0 LDG.E.EL.64 R4, desc[UR4][R10.64] ;  /* 0x000000040a048981 */ /* 0x0004e2000c2e1b00 */
[----:B------:R-:W-:Y:S02]  /*0150*/  CS2R R6, SRZ ;  /* 0x0000000000067805 */ /* 0x000fe4000001ff00 */
[----:B------:R-:W-:Y:S01]  /*0160*/  CS2R R8, SRZ ;  /* 0x0000000000087805 */ /* 0x000fe2000001ff00 */
[----:B----4-:R-:W-:-:S04]  /*0170*/  IMAD.WIDE R16, R13, 0x4, R16 ;  /* 0x000000040d107825 */ /* 0x010fc800078e0210 */
[----:B-----5:R-:W-:Y:S01]  /*0180*/  IMAD.WIDE R14, R3, 0x4, R14 ;  /* 0x00000004030e7825 */ /* 0x020fe200078e020e */
[----:B------:R4:W5:Y:S01]  /*0190*/  @!P0 LDG.E.EL.64 R6, desc[UR4][R16.64] ;  /* 0x0000000410068981 */ /* 0x000962000c2e1b00 */
[----:B--2---:R-:W-:Y:S02]  /*01a0*/  CS2R R10, SRZ ;  /* 0x00000000000a7805 */ /* 0x004fe4000001ff00 */
[C---:B0-----:R-:W-:Y:S01]  /*01b0*/  IMAD.WIDE R18, R13.reuse, 0x4, R18 ;  /* 0x000000040d127825 */ /* 0x041fe200078e0212 */
[----:B------:R0:W5:Y:S03]  /*01c0*/  @!P0 LDG.E.64 R8, desc[UR4][R14.64] ;  /* 0x000000040e088981 */ /* 0x000166000c1e1b00 */
[----:B-1----:R-:W-:Y:S01]  /*01d0*/  IMAD.WIDE R20, R13, 0x4, R20 ;  /* 0x000000040d147825 */ /* 0x002fe200078e0214 */
[----:B------:R-:W-:-:S04]  /*01e0*/  CS2R R12, SRZ ;  /* 0x00000000000c7805 */ /* 0x000fc8000001ff00 */
[----:B------:R-:W2:Y:S04]  /*01f0*/  @!P0 LDG.E.EL.64 R10, desc[UR4][R20.64] ;  /* 0x00000004140a8981 */ /* 0x000ea8000c2e1b00 */
[----:B------:R-:W2:Y:S01]  /*0200*/  @!P0 LDG.E.EL.64 R12, desc[UR4][R18.64] ;  /* 0x00000004120c8981 */ /* 0x000ea2000c2e1b00 */
[----:B------:R-:W-:Y:S01]  /*0210*/  MOV R0, 0x3e800000 ;  /* 0x3e80000000007802 */ /* 0x000fe20000000f00 */
[----:B---3--:R-:W-:Y:S01]  /*0220*/  FADD R4, R4, 9.9999997473787516356e-06 ;  /* 0x3727c5ac04047421 */ /* 0x008fe20000000000 */
[----:B------:R-:W-:-:S03]  /*0230*/  FADD R5, R5, 9.9999997473787516356e-06 ;  /* 0x3727c5ac05057421 */ /* 0x000fc60000000000 */
[----:B------:R-:W1:Y:S08]  /*0240*/  MUFU.SQRT R2, R4 ;  /* 0x0000000400027308 */ /* 0x000e700000002000 */
[----:B----4-:R-:W3:Y:S01]  /*0250*/  MUFU.SQRT R16, R5 ;  /* 0x0000000500107308 */ /* 0x010ee20000002000 */
[C---:B-1----:R-:W-:Y:S02]  /*0260*/  FSETP.GT.AND P1, PT, R2.reuse, 8.50705917302346158658e+37, PT ;  /* 0x7e8000000200780b */ /* 0x042fe40003f24000 */
[----:B------:R-:W-:-:S02]  /*0270*/  FSETP.GEU.AND P3, PT, R2, 1.175494350822287508e-38, PT ;  /* 0x008000000200780b */ /* 0x000fc40003f6e000 */
[C---:B---3--:R-:W-:Y:S02]  /*0280*/  FSETP.GT.AND P2, PT, R16.reuse, 8.50705917302346158658e+37, PT ;  /* 0x7e8000001000780b */ /* 0x048fe40003f44000 */
[----:B------:R-:W-:-:S07]  /*0290*/  FSETP.GEU.AND P4, PT, R16, 1.175494350822287508e-38, PT ;  /* 0x008000001000780b */ /* 0x000fce0003f8e000 */
[----:B------:R-:W-:-:S04]  /*02a0*/  @P1 FMUL R2, R2, 0.25 ;  /* 0x3e80000002021820 */ /* 0x000fc80000400000 */
[----:B------:R-:W-:Y:S01]  /*02b0*/  @!P3 FMUL R2, R2, 16777216 ;  /* 0x4b8000000202b820 */ /* 0x000fe20000400000 */
[----:B------:R-:W-:-:S04]  /*02c0*/  @P2 FMUL R16, R16, 0.25 ;  /* 0x3e80000010102820 */ /* 0x000fc80000400000 */
[----:B------:R-:W-:Y:S01]  /*02d0*/  @!P4 FMUL R16, R16, 16777216 ;  /* 0x4b8000001010c820 */ /* 0x000fe20000400000 */
[----:B------:R-:W1:Y:S01]  /*02e0*/  MUFU.RCP R2, R2 ;  /* 0x0000000200027308 */ /* 0x000e620000001000 */
[----:B------:R-:W-:-:S07]  /*02f0*/  FSEL R5, R0, 1, P1 ;  /* 0x3f80000000057808 */ /* 0x000fce0000800000 */
[----:B------:R-:W3:Y:S01]  /*0300*/  MUFU.RCP R16, R16 ;  /* 0x0000001000107308 */ /* 0x000ee20000001000 */
[----:B0-----:R-:W-:Y:S01]  /*0310*/  FSEL R15, R0, 1, P2 ;  /* 0x3f800000000f7808 */ /* 0x001fe20001000000 */
[----:B------:R-:W-:-:S04]  /*0320*/  @!P3 FMUL R5, R5, 16777216 ;  /* 0x4b8000000505b820 */ /* 0x000fc80000400000 */
[----:B------:R-:W-:Y:S01]  /*0330*/  @!P4 FMUL R15, R15, 16777216 ;  /* 0x4b8000000f0fc820 */ /* 0x000fe20000400000 */
[----:B-1----:R-:W-:Y:S01]  /*0340*/  FMUL R5, R2, R5 ;  /* 0x0000000502057220 */ /* 0x002fe20000400000 */
[----:B-----5:R-:W-:Y:S01]  /*0350*/  FADD R6, -R6, R8 ;  /* 0x0000000806067221 */ /* 0x020fe20000000100 */
[----:B------:R-:W-:Y:S01]  /*0360*/  FADD R7, -R7, R9 ;  /* 0x0000000907077221 */ /* 0x000fe20000000100 */
[----:B---3--:R-:W-:Y:S02]  /*0370*/  FMUL R2, R16, R15 ;  /* 0x0000000f10027220 */ /* 0x008fe40000400000 */
[----:B------:R-:W-:Y:S02]  /*0380*/  FMUL R5, R6, R5 ;  /* 0x0000000506057220 */ /* 0x000fe40000400000 */
[----:B------:R-:W-:Y:S02]  /*0390*/  FMUL R2, R7, R2 ;  /* 0x0000000207027220 */ /* 0x000fe40000400000 */
[----:B--2---:R-:W-:-:S02]  /*03a0*/  FFMA R10, R5, R12, R10 ;  /* 0x0000000c050a7223 */ /* 0x004fc4000000000a */
[----:B------:R-:W-:Y:S02]  /*03b0*/  FFMA R11, R2, R13, R11 ;  /* 0x0000000d020b7223 */ /* 0x000fe4000000000b */
[----:B------:R-:W-:Y:S02]  /*03c0*/  FADD R4, RZ, -R10 ;  /* 0x8000000aff047221 */ /* 0x000fe40000000000 */
[----:B------:R-:W-:Y:S02]  /*03d0*/  FADD R2, RZ, -R11 ;  /* 0x8000000bff027221 */ /* 0x000fe40000000000 */
[----:B------:R-:W-:Y:S02]  /*03e0*/  FMUL R4, R4, 1.4426950216293334961 ;  /* 0x3fb8aa3b04047820 */ /* 0x000fe40000400000 */
[----:B------:R-:W-:-:S03]  /*03f0*/  FMUL R6, R2, 1.4426950216293334961 ;  /* 0x3fb8aa3b02067820 */ /* 0x000fc60000400000 */
[----:B------:R-:W-:Y:S02]  /*0400*/  FSETP.GEU.AND P1, PT, R4, -126, PT ;  /* 0xc2fc00000400780b */ /* 0x000fe40003f2e000 */
[----:B------:R-:W-:-:S11]  /*0410*/  FSETP.GEU.AND P2, PT, R6, -126, PT ;  /* 0xc2fc00000600780b */ /* 0x000fd60003f4e000 */
[----:B------:R-:W-:Y:S02]  /*0420*/  @!P1 FMUL R4, R4, 0.5 ;  /* 0x3f00000004049820 */ /* 0x000fe40000400000 */
[----:B------:R-:W-:Y:S02]  /*0430*/  @!P2 FMUL R6, R6, 0.5 ;  /* 0x3f0000000606a820 */ /* 0x000fe40000400000 */
[----:B------:R-:W0:Y:S08]  /*0440*/  MUFU.EX2 R2, R4 ;  /* 0x0000000400027308 */ /* 0x000e300000000800 */
[----:B------:R-:W1:Y:S01]  /*0450*/  MUFU.EX2 R5, R6 ;  /* 0x0000000600057308 */ /* 0x000e620000000800 */
[----:B0-----:R-:W-:-:S04]  /*0460*/  @!P1 FMUL R2, R2, R2 ;  /* 0x0000000202029220 */ /* 0x001fc80000400000 */
[----:B------:R-:W-:Y:S01]  /*0470*/  FADD R7, R2, 1 ;  /* 0x3f80000002077421 */ /* 0x000fe20000000000 */
[----:B-1----:R-:W-:-:S04]  /*0480*/  @!P2 FMUL R5, R5, R5 ;  /* 0x000000050505a220 */ /* 0x002fc80000400000 */
[----:B------:R-:W-:Y:S01]  /*0490*/  FADD R8, R5, 1 ;  /* 0x3f80000005087421 */ /* 0x000fe20000000000 */
[----:B------:R-:W-:Y:S01]  /*04a0*/  FSETP.GT.AND P1, PT, R7, 8.50705917302346158658e+37, PT ;  /* 0x7e8000000700780b */ /* 0x000fe20003f24000 */
[----:B------:R-:W0:Y:S03]  /*04b0*/  LDC.64 R4, c[0x0][0x210] ;  /* 0x00008400ff047b82 */ /* 0x000e260000000a00 */
[----:B------:R-:W-:-:S09]  /*04c0*/  FSETP.GT.AND P2, PT, R8, 8.50705917302346158658e+37, PT ;  /* 0x7e8000000800780b */ /* 0x000fd20003f44000 */
[----:B------:R-:W-:-:S04]  /*04d0*/  @P1 FMUL R7, R7, 0.25 ;  /* 0x3e80000007071820 */ /* 0x000fc80000400000 */
[----:B------:R-:W-:Y:S02]  /*04e0*/  @P2 FMUL R8, R8, 0.25 ;  /* 0x3e80000008082820 */ /* 0x000fe40000400000 */
[----:B------:R-:W1:Y:S08]  /*04f0*/  MUFU.RCP R7, R7 ;  /* 0x0000000700077308 */ /* 0x000e700000001000 */
[----:B------:R-:W2:Y:S01]  /*0500*/  MUFU.RCP R8, R8 ;  /* 0x0000000800087308 */ /* 0x000ea20000001000 */
[----:B------:R-:W-:-:S02]  /*0510*/  FSEL R2, R0, 1, P1 ;  /* 0x3f80000000027808 */ /* 0x000fc40000800000 */
[----:B------:R-:W-:-:S03]  /*0520*/  FSEL R13, R0, 1, P2 ;  /* 0x3f800000000d7808 */ /* 0x000fc60001000000 */
[----:B-1----:R-:W-:Y:S01]  /*0530*/  FMUL R9, R7, R2 ;  /* 0x0000000207097220 */ /* 0x002fe20000400000 */
[----:B0-----:R-:W-:-:S04]  /*0540*/  IMAD.WIDE R2, R3, 0x4, R4 ;  /* 0x0000000403027825 */ /* 0x001fc800078e0204 */
[----:B------:R-:W-:Y:S01]  /*0550*/  FMUL R10, R10, R9 ;  /* 0x000000090a0a7220 */ /* 0x000fe20000400000 */
[----:B--2---:R-:W-:-:S04]  /*0560*/  FMUL R0, R8, R13 ;  /* 0x0000000d08007220 */ /* 0x004fc80000400000 */
[----:B------:R-:W-:Y:S01]  /*0570*/  FMUL R11, R11, R0 ;  /* 0x000000000b0b7220 */ /* 0x000fe20000400000 */
[----:B------:R-:W-:Y:S06]  /*0580*/  @P0 EXIT ;  /* 0x000000000000094d */ /* 0x000fec0003800000 */
[----:B------:R-:W-:Y:S01]  /*0590*/  STG.E.64 desc[UR4][R2.64], R10 ;  /* 0x0000000a02007986 */ /* 0x000fe2000c101b04 */
[----:B------:R-:W-:Y:S05]  /*05a0*/  EXIT ;  /* 0x000000000000794d */ /* 0x000fea0003800000 */
.L_x_0:
[----:B------:R-:W-:-:S00]  /*05b0*/  BRA `(.L_x_0) ;  /* 0xfffffffc00fc7947 */ /* 0x000fc0000383ffff */
[----:B------:R-:W-:-:S00]  /*05c0*/  NOP ;  /* 0x0000000000007918 */ /* 0x000fc00000000000 */
        /* <DEDUP_REMOVED lines=11> */
.L_x_1:


//--------------------- .nv.global.init           --------------------------
	.section	.nv.global.init,"aw",@progbits
.nv.global.init:
	.type		_$_str,@object
	.size		_$_str,(_$_str_$_2 - _$_str)
_$_str:
        /*0000*/ 	.byte	0x5f, 0x5f, 0x43, 0x55, 0x44, 0x41, 0x5f, 0x46, 0x54, 0x5a, 0x00
	.type		_$_str_$_2,@object
	.size		_$_str_$_2,(.L_1 - _$_str_$_2)
_$_str_$_2:
        /*000b*/ 	.byte	0x5f, 0x5f, 0x43, 0x55, 0x44, 0x41, 0x5f, 0x50, 0x52, 0x45, 0x43, 0x5f, 0x53, 0x51, 0x52, 0x54
        /*001b*/ 	.byte	0x00
.L_1:


//--------------------- .nv.constant0.triton_poi_fused__native_batch_norm_legit_no_training_mul_sigmoid_90 --------------------------
	.section	.nv.constant0.triton_poi_fused__native_batch_norm_legit_no_training_mul_sigmoid_90,"a",@progbits
	.sectionflags	@""
	.align	4
.nv.constant0.triton_poi_fused__native_batch_norm_legit_no_training_mul_sigmoid_90:
	.zero		580
